//
// Generated by NVIDIA NVVM Compiler
//
// Compiler Build ID: CL-36424714
// Cuda compilation tools, release 13.0, V13.0.88
// Based on NVVM 20.0.0
//

.version 9.0
.target sm_100
.address_size 64

	// .globl	_Z6kernelPFvvE

.visible .entry _Z6kernelPFvvE(
	.param .u64 .ptr .align 1 _Z6kernelPFvvE_param_0
)
{
	.reg .b64 	%rd<2>;

	ld.param.u64 	%rd1, [_Z6kernelPFvvE_param_0];
	{ // callseq 0, 0
	prototype_0 : .callprototype ()_ ();
	call 
	%rd1, 
	(
	)
	, prototype_0;
	} // callseq 0
	ret;

}
	// .globl	_Z7AlgoGPUy
.visible .entry _Z7AlgoGPUy(
	.param .u64 _Z7AlgoGPUy_param_0
)
{


	ret;

}


// ===== COMPILED SASS (sm_100) =====

	.target	sm_100

	.elftype	@"ET_EXEC"


//--------------------- .note.nv.tkinfo           --------------------------
	.section	.note.nv.tkinfo,"",@"SHT_NOTE"
	.sectionflags	@"SHF_NOTE_NV_TKINFO"
	.tkinfo
        /*0018*/ 	.word	0x00000002
        /*0030*/ 	.string	""
        /*0030*/ 	.string	"ptxas"
        /*0030*/ 	.string	"Cuda compilation tools, release 13.0, V13.0.88"
        /*0030*/ 	.string	"Build cuda_13.0.r13.0/compiler.36424714_0"
        /*0030*/ 	.string	"-arch sm_100 -m 64 "



//--------------------- .note.nv.cuinfo           --------------------------
	.section	.note.nv.cuinfo,"",@"SHT_NOTE"
	.sectionflags	@"SHF_NOTE_NV_CUINFO"
        /*0018*/ 	.short	0x0002
        /*001a*/ 	.short	0x0064
        /*001c*/ 	.short	0x0082
	.zero		2


//--------------------- .nv.info                  --------------------------
	.section	.nv.info,"",@"SHT_CUDA_INFO"
	.align	4


	//----- nvinfo : EIATTR_REGCOUNT
	.align		4
        /*0000*/ 	.byte	0x04, 0x2f
        /*0002*/ 	.short	(.L_1 - .L_0)
	.align		4
.L_0:
        /*0004*/ 	.word	index@(_Z6kernelPFvvE)
        /*0008*/ 	.word	0x00000018


	//----- nvinfo : EIATTR_FRAME_SIZE
	.align		4
.L_1:
        /*000c*/ 	.byte	0x04, 0x11
        /*000e*/ 	.short	(.L_3 - .L_2)
	.align		4
.L_2:
        /*0010*/ 	.word	index@(_Z6kernelPFvvE)
        /*0014*/ 	.word	0x00000000


	//----- nvinfo : EIATTR_REGCOUNT
	.align		4
.L_3:
        /*0018*/ 	.byte	0x04, 0x2f
        /*001a*/ 	.short	(.L_5 - .L_4)
	.align		4
.L_4:
        /*001c*/ 	.word	index@(_Z7AlgoGPUy)
        /*0020*/ 	.word	0x00000004


	//----- nvinfo : EIATTR_FRAME_SIZE
	.align		4
.L_5:
        /*0024*/ 	.byte	0x04, 0x11
        /*0026*/ 	.short	(.L_7 - .L_6)
	.align		4
.L_6:
        /*0028*/ 	.word	index@(_Z7AlgoGPUy)
        /*002c*/ 	.word	0x00000000


	//----- nvinfo : EIATTR_MIN_STACK_SIZE
	.align		4
.L_7:
        /*0030*/ 	.byte	0x04, 0x12
        /*0032*/ 	.short	(.L_9 - .L_8)
	.align		4
.L_8:
        /*0034*/ 	.word	index@(_Z7AlgoGPUy)
        /*0038*/ 	.word	0x00000000


	//----- nvinfo : EIATTR_MIN_STACK_SIZE
	.align		4
.L_9:
        /*003c*/ 	.byte	0x04, 0x12
        /*003e*/ 	.short	(.L_11 - .L_10)
	.align		4
.L_10:
        /*0040*/ 	.word	index@(_Z6kernelPFvvE)
        /*0044*/ 	.word	0x00000000
.L_11:


//--------------------- .nv.compat                --------------------------
	.section	.nv.compat,"",@"SHT_CUDA_COMPAT_INFO"
	.align	4
        /*0000*/ 	.byte	0x02, 0x09, 0x00, 0x00, 0x02, 0x02, 0x01, 0x00, 0x02, 0x05, 0x05, 0x00, 0x03, 0x07, 0x01, 0x01
        /*0010*/ 	.byte	0x02, 0x03, 0x00, 0x00, 0x02, 0x06, 0x01, 0x00, 0x04, 0x0b, 0x08, 0x00, 0x09, 0x00, 0x00, 0x00
        /*0020*/ 	.byte	0x00, 0x00, 0x00, 0x00


//--------------------- .nv.info._Z7AlgoGPUy      --------------------------
	.section	.nv.info._Z7AlgoGPUy,"",@"SHT_CUDA_INFO"
	.sectionflags	@""
	.align	4


	//----- nvinfo : EIATTR_CUDA_API_VERSION
	.align		4
        /*0000*/ 	.byte	0x04, 0x37
        /*0002*/ 	.short	(.L_13 - .L_12)
.L_12:
        /*0004*/ 	.word	0x00000082


	//----- nvinfo : EIATTR_KPARAM_INFO
	.align		4
.L_13:
        /*0008*/ 	.byte	0x04, 0x17
        /*000a*/ 	.short	(.L_15 - .L_14)
.L_14:
        /*000c*/ 	.word	0x00000000
        /*0010*/ 	.short	0x0000
        /*0012*/ 	.short	0x0000
        /*0014*/ 	.byte	0x00, 0xf0, 0x21, 0x00


	//----- nvinfo : EIATTR_SPARSE_MMA_MASK
	.align		4
.L_15:
        /*0018*/ 	.byte	0x03, 0x50
        /*001a*/ 	.short	0x0000


	//----- nvinfo : EIATTR_MAXREG_COUNT
	.align		4
        /*001c*/ 	.byte	0x03, 0x1b
        /*001e*/ 	.short	0x00ff


	//----- nvinfo : EIATTR_MERCURY_ISA_VERSION
	.align		4
        /*0020*/ 	.byte	0x03, 0x5f
        /*0022*/ 	.short	0x0101


	//----- nvinfo : EIATTR_VRC_CTA_INIT_COUNT
	.align		4
        /*0024*/ 	.byte	0x02, 0x4a
	.zero		1
	.zero		1


	//----- nvinfo : EIATTR_EXIT_INSTR_OFFSETS
	.align		4
        /*0028*/ 	.byte	0x04, 0x1c
        /*002a*/ 	.short	(.L_17 - .L_16)


	//   ....[0]....
.L_16:
        /*002c*/ 	.word	0x00000010


	//----- nvinfo : EIATTR_CBANK_PARAM_SIZE
	.align		4
.L_17:
        /*0030*/ 	.byte	0x03, 0x19
        /*0032*/ 	.short	0x0008


	//----- nvinfo : EIATTR_PARAM_CBANK
	.align		4
        /*0034*/ 	.byte	0x04, 0x0a
        /*0036*/ 	.short	(.L_19 - .L_18)
	.align		4
.L_18:
        /*0038*/ 	.word	index@(.nv.constant0._Z7AlgoGPUy)
        /*003c*/ 	.short	0x0380
        /*003e*/ 	.short	0x0008


	//----- nvinfo : EIATTR_SW_WAR
	.align		4
.L_19:
        /*0040*/ 	.byte	0x04, 0x36
        /*0042*/ 	.short	(.L_21 - .L_20)
.L_20:
        /*0044*/ 	.word	0x00000008
.L_21:


//--------------------- .nv.info._Z6kernelPFvvE   --------------------------
	.section	.nv.info._Z6kernelPFvvE,"",@"SHT_CUDA_INFO"
	.sectionflags	@""
	.align	4


	//----- nvinfo : EIATTR_CUDA_API_VERSION
	.align		4
        /*0000*/ 	.byte	0x04, 0x37
        /*0002*/ 	.short	(.L_23 - .L_22)
.L_22:
        /*0004*/ 	.word	0x00000082


	//----- nvinfo : EIATTR_KPARAM_INFO
	.align		4
.L_23:
        /*0008*/ 	.byte	0x04, 0x17
        /*000a*/ 	.short	(.L_25 - .L_24)
.L_24:
        /*000c*/ 	.word	0x00000000
        /*0010*/ 	.short	0x0000
        /*0012*/ 	.short	0x0000
        /*0014*/ 	.byte	0x00, 0xf5, 0x21, 0x00


	//----- nvinfo : EIATTR_SPARSE_MMA_MASK
	.align		4
.L_25:
        /*0018*/ 	.byte	0x03, 0x50
        /*001a*/ 	.short	0x0000


	//----- nvinfo : EIATTR_MAXREG_COUNT
	.align		4
        /*001c*/ 	.byte	0x03, 0x1b
        /*001e*/ 	.short	0x00ff


	//----- nvinfo : EIATTR_MERCURY_ISA_VERSION
	.align		4
        /*0020*/ 	.byte	0x03, 0x5f
        /*0022*/ 	.short	0x0101


	//----- nvinfo : EIATTR_VRC_CTA_INIT_COUNT
	.align		4
        /*0024*/ 	.byte	0x02, 0x4a
	.zero		1
	.zero		1


	//----- nvinfo : EIATTR_EXIT_INSTR_OFFSETS
	.align		4
        /*0028*/ 	.byte	0x04, 0x1c
        /*002a*/ 	.short	(.L_27 - .L_26)


	//   ....[0]....
.L_26:
        /*002c*/ 	.word	0x00000050


	//----- nvinfo : EIATTR_CBANK_PARAM_SIZE
	.align		4
.L_27:
        /*0030*/ 	.byte	0x03, 0x19
        /*0032*/ 	.short	0x0008


	//----- nvinfo : EIATTR_PARAM_CBANK
	.align		4
        /*0034*/ 	.byte	0x04, 0x0a
        /*0036*/ 	.short	(.L_29 - .L_28)
	.align		4
.L_28:
        /*0038*/ 	.word	index@(.nv.constant0._Z6kernelPFvvE)
        /*003c*/ 	.short	0x0380
        /*003e*/ 	.short	0x0008


	//----- nvinfo : EIATTR_SW_WAR
	.align		4
.L_29:
        /*0040*/ 	.byte	0x04, 0x36
        /*0042*/ 	.short	(.L_31 - .L_30)
.L_30:
        /*0044*/ 	.word	0x00000008
.L_31:


//--------------------- .nv.callgraph             --------------------------
	.section	.nv.callgraph,"",@"SHT_CUDA_CALLGRAPH"
	.align	4
	.sectionentsize	8
	.align		4
        /*0000*/ 	.word	0x00000000
	.align		4
        /*0004*/ 	.word	0xffffffff
	.align		4
        /*0008*/ 	.word	0x00000000
	.align		4
        /*000c*/ 	.word	0xfffffffe
	.align		4
        /*0010*/ 	.word	0x00000000
	.align		4
        /*0014*/ 	.word	0xfffffffd
	.align		4
        /*0018*/ 	.word	0x00000000
	.align		4
        /*001c*/ 	.word	0xfffffffc


//--------------------- .text._Z7AlgoGPUy         --------------------------
	.section	.text._Z7AlgoGPUy,"ax",@progbits
	.align	128
        .global         _Z7AlgoGPUy
        .type           _Z7AlgoGPUy,@function
        .size           _Z7AlgoGPUy,(.L_x_2 - _Z7AlgoGPUy)
        .other          _Z7AlgoGPUy,@"STO_CUDA_ENTRY STV_DEFAULT"
_Z7AlgoGPUy:
.text._Z7AlgoGPUy:
[----:B------:R-:W-:Y:S01]  /*0000*/  LDC R1, c[0x0][0x37c] ;  /* 0x0000df00ff017b82 */ /* 0x000fe20000000800 */
[----:B------:R-:W-:Y:S05]  /*0010*/  EXIT ;  /* 0x000000000000794d */ /* 0x000fea0003800000 */
.L_x_0:
[----:B------:R-:W-:-:S00]  /*0020*/  BRA `(.L_x_0) ;  /* 0xfffffffc00fc7947 */ /* 0x000fc0000383ffff */
[----:B------:R-:W-:-:S00]  /*0030*/  NOP ;  /* 0x0000000000007918 */ /* 0x000fc00000000000 */
        /* <DEDUP_REMOVED lines=12> */
.L_x_2:


//--------------------- .text._Z6kernelPFvvE      --------------------------
	.section	.text._Z6kernelPFvvE,"ax",@progbits
	.align	128
        .global         _Z6kernelPFvvE
        .type           _Z6kernelPFvvE,@function
        .size           _Z6kernelPFvvE,(.L_x_3 - _Z6kernelPFvvE)
        .other          _Z6kernelPFvvE,@"STO_CUDA_ENTRY STV_DEFAULT"
_Z6kernelPFvvE:
.text._Z6kernelPFvvE:
[----:B------:R-:W-:Y:S08]  /*0000*/  LDC R1, c[0x0][0x37c] ;  /* 0x0000df00ff017b82 */ /* 0x000ff00000000800 */
[----:B------:R-:W0:Y:S01]  /*0010*/  LDC.64 R2, c[0x0][0x380] ;  /* 0x0000e000ff027b82 */ /* 0x000e220000000a00 */
[----:B------:R-:W-:Y:S01]  /*0020*/  HFMA2 R21, -RZ, RZ, 0, 0 ;  /* 0x00000000ff157431 */ /* 0x000fe200000001ff */
[----:B------:R-:W-:-:S07]  /*0030*/  MOV R20, 0x50 ;  /* 0x0000005000147802 */ /* 0x000fce0000000f00 */
[----:B0-----:R-:W-:Y:S05]  /*0040*/  CALL.REL.NOINC R2 `(_Z6kernelPFvvE) ;  /* 0xfffffffc02ec7344 */ /* 0x001fea0003c3ffff */
[----:B------:R-:W-:Y:S05]  /*0050*/  EXIT ;  /* 0x000000000000794d */ /* 0x000fea0003800000 */
.L_x_1:
        /* <DEDUP_REMOVED lines=10> */
.L_x_3:


//--------------------- .nv.shared.reserved.0     --------------------------
	.section	.nv.shared.reserved.0,"aw",@nobits
	.weak		__nv_reservedSMEM_offset_0_alias
	.size		__nv_reservedSMEM_offset_0_alias, 0, 64
	.other		__nv_reservedSMEM_offset_0_alias,@"STO_CUDA_RESERVED_SHARED STV_DEFAULT"
__nv_reservedSMEM_offset_0_alias:
	.zero		0
	.zero		64


//--------------------- .nv.constant0._Z7AlgoGPUy --------------------------
	.section	.nv.constant0._Z7AlgoGPUy,"a",@progbits
	.sectionflags	@""
	.align	4
.nv.constant0._Z7AlgoGPUy:
	.zero		904


//--------------------- .nv.constant0._Z6kernelPFvvE --------------------------
	.section	.nv.constant0._Z6kernelPFvvE,"a",@progbits
	.sectionflags	@""
	.align	4
.nv.constant0._Z6kernelPFvvE:
	.zero		904


//--------------------- SYMBOLS --------------------------

	.type		.nv.reservedSmem.offset0,@object
	.size		.nv.reservedSmem.offset0,0x4
